	.headerflags	@"EF_CUDA_TEXMODE_UNIFIED EF_CUDA_64BIT_ADDRESS EF_CUDA_ACCELERATORS EF_CUDA_SM90 EF_CUDA_VIRTUAL_SM(EF_CUDA_SM90)"
	.elftype	@"ET_EXEC"


//--------------------- .nv.info                  --------------------------
	.section	.nv.info,"",@"SHT_CUDA_INFO"
	.align	4


	//----- nvinfo : EIATTR_REGCOUNT
	.align		4
        /*0000*/ 	.byte	0x04, 0x2f
        /*0002*/ 	.short	(.L_3 - .L_2)
	.align		4
.L_2:
        /*0004*/ 	.word	index@(triton_poi_fused__native_batch_norm_legit_no_training_convolution_relu_8)
        /*0008*/ 	.word	0x00000016


	//----- nvinfo : EIATTR_MIN_STACK_SIZE
	.align		4
.L_3:
        /*000c*/ 	.byte	0x04, 0x12
        /*000e*/ 	.short	(.L_5 - .L_4)
	.align		4
.L_4:
        /*0010*/ 	.word	index@(triton_poi_fused__native_batch_norm_legit_no_training_convolution_relu_8)
        /*0014*/ 	.word	0x00000000


	//----- nvinfo : EIATTR_FRAME_SIZE
	.align		4
.L_5:
        /*0018*/ 	.byte	0x04, 0x11
        /*001a*/ 	.short	(.L_7 - .L_6)
	.align		4
.L_6:
        /*001c*/ 	.word	index@(triton_poi_fused__native_batch_norm_legit_no_training_convolution_relu_8)
        /*0020*/ 	.word	0x00000000


	//----- nvinfo : EIATTR_MIN_STACK_SIZE
	.align		4
.L_7:
        /*0024*/ 	.byte	0x04, 0x12
        /*0026*/ 	.short	(.L_9 - .L_8)
	.align		4
.L_8:
        /*0028*/ 	.word	index@(triton_poi_fused__native_batch_norm_legit_no_training_convolution_relu_8)
        /*002c*/ 	.word	0x00000000
.L_9:


//--------------------- .nv.info.triton_poi_fused__native_batch_norm_legit_no_training_convolution_relu_8 --------------------------
	.section	.nv.info.triton_poi_fused__native_batch_norm_legit_no_training_convolution_relu_8,"",@"SHT_CUDA_INFO"
	.sectionflags	@""
	.align	4


	//----- nvinfo : EIATTR_CUDA_API_VERSION
	.align		4
        /*0000*/ 	.byte	0x04, 0x37
        /*0002*/ 	.short	(.L_11 - .L_10)
.L_10:
        /*0004*/ 	.word	0x0000007c


	//----- nvinfo : EIATTR_KPARAM_INFO
	.align		4
.L_11:
        /*0008*/ 	.byte	0x04, 0x17
        /*000a*/ 	.short	(.L_13 - .L_12)
.L_12:
        /*000c*/ 	.word	0x00000000
        /*0010*/ 	.short	0x0007
        /*0012*/ 	.short	0x0038
        /*0014*/ 	.byte	0x00, 0xf0, 0x11, 0x00


	//----- nvinfo : EIATTR_KPARAM_INFO
	.align		4
.L_13:
        /*0018*/ 	.byte	0x04, 0x17
        /*001a*/ 	.short	(.L_15 - .L_14)
.L_14:
        /*001c*/ 	.word	0x00000000
        /*0020*/ 	.short	0x0006
        /*0022*/ 	.short	0x0030
        /*0024*/ 	.byte	0x00, 0xf4, 0x21, 0x00


	//----- nvinfo : EIATTR_KPARAM_INFO
	.align		4
.L_15:
        /*0028*/ 	.byte	0x04, 0x17
        /*002a*/ 	.short	(.L_17 - .L_16)
.L_16:
        /*002c*/ 	.word	0x00000000
        /*0030*/ 	.short	0x0005
        /*0032*/ 	.short	0x0028
        /*0034*/ 	.byte	0x00, 0xf4, 0x21, 0x00


	//----- nvinfo : EIATTR_KPARAM_INFO
	.align		4
.L_17:
        /*0038*/ 	.byte	0x04, 0x17
        /*003a*/ 	.short	(.L_19 - .L_18)
.L_18:
        /*003c*/ 	.word	0x00000000
        /*0040*/ 	.short	0x0004
        /*0042*/ 	.short	0x0020
        /*0044*/ 	.byte	0x00, 0xf4, 0x21, 0x00


	//----- nvinfo : EIATTR_KPARAM_INFO
	.align		4
.L_19:
        /*0048*/ 	.byte	0x04, 0x17
        /*004a*/ 	.short	(.L_21 - .L_20)
.L_20:
        /*004c*/ 	.word	0x00000000
        /*0050*/ 	.short	0x0003
        /*0052*/ 	.short	0x0018
        /*0054*/ 	.byte	0x00, 0xf4, 0x21, 0x00


	//----- nvinfo : EIATTR_KPARAM_INFO
	.align		4
.L_21:
        /*0058*/ 	.byte	0x04, 0x17
        /*005a*/ 	.short	(.L_23 - .L_22)
.L_22:
        /*005c*/ 	.word	0x00000000
        /*0060*/ 	.short	0x0002
        /*0062*/ 	.short	0x0010
        /*0064*/ 	.byte	0x00, 0xf4, 0x21, 0x00


	//----- nvinfo : EIATTR_KPARAM_INFO
	.align		4
.L_23:
        /*0068*/ 	.byte	0x04, 0x17
        /*006a*/ 	.short	(.L_25 - .L_24)
.L_24:
        /*006c*/ 	.word	0x00000000
        /*0070*/ 	.short	0x0001
        /*0072*/ 	.short	0x0008
        /*0074*/ 	.byte	0x00, 0xf4, 0x21, 0x00


	//----- nvinfo : EIATTR_KPARAM_INFO
	.align		4
.L_25:
        /*0078*/ 	.byte	0x04, 0x17
        /*007a*/ 	.short	(.L_27 - .L_26)
.L_26:
        /*007c*/ 	.word	0x00000000
        /*0080*/ 	.short	0x0000
        /*0082*/ 	.short	0x0000
        /*0084*/ 	.byte	0x00, 0xf4, 0x21, 0x00


	//----- nvinfo : EIATTR_SPARSE_MMA_MASK
	.align		4
.L_27:
        /*0088*/ 	.byte	0x03, 0x50
        /*008a*/ 	.short	0x0000


	//----- nvinfo : EIATTR_MAXREG_COUNT
	.align		4
        /*008c*/ 	.byte	0x03, 0x1b
        /*008e*/ 	.short	0x00ff


	//----- nvinfo : EIATTR_EXIT_INSTR_OFFSETS
	.align		4
        /*0090*/ 	.byte	0x04, 0x1c
        /*0092*/ 	.short	(.L_29 - .L_28)


	//   ....[0]....
.L_28:
        /*0094*/ 	.word	0x00000430


	//----- nvinfo : EIATTR_REQNTID
	.align		4
.L_29:
        /*0098*/ 	.byte	0x04, 0x10
        /*009a*/ 	.short	(.L_31 - .L_30)
.L_30:
        /*009c*/ 	.word	0x00000100
        /*00a0*/ 	.word	0x00000001
        /*00a4*/ 	.word	0x00000001


	//----- nvinfo : EIATTR_CBANK_PARAM_SIZE
	.align		4
.L_31:
        /*00a8*/ 	.byte	0x03, 0x19
        /*00aa*/ 	.short	0x003c


	//----- nvinfo : EIATTR_PARAM_CBANK
	.align		4
        /*00ac*/ 	.byte	0x04, 0x0a
        /*00ae*/ 	.short	(.L_33 - .L_32)
	.align		4
.L_32:
        /*00b0*/ 	.word	index@(.nv.constant0.triton_poi_fused__native_batch_norm_legit_no_training_convolution_relu_8)
        /*00b4*/ 	.short	0x0210
        /*00b6*/ 	.short	0x003c


	//----- nvinfo : EIATTR_SW_WAR
	.align		4
.L_33:
        /*00b8*/ 	.byte	0x04, 0x36
        /*00ba*/ 	.short	(.L_35 - .L_34)
.L_34:
        /*00bc*/ 	.word	0x00000008
.L_35:


//--------------------- .nv.callgraph             --------------------------
	.section	.nv.callgraph,"",@"SHT_CUDA_CALLGRAPH"
	.align	4
	.sectionentsize	8
	.align		4
        /*0000*/ 	.word	0x00000000
	.align		4
        /*0004*/ 	.word	0xffffffff
	.align		4
        /*0008*/ 	.word	0x00000000
	.align		4
        /*000c*/ 	.word	0xfffffffe
	.align		4
        /*0010*/ 	.word	0x00000000
	.align		4
        /*0014*/ 	.word	0xfffffffd
	.align		4
        /*0018*/ 	.word	0x00000000
	.align		4
        /*001c*/ 	.word	0xfffffffc


//--------------------- .nv.constant4             --------------------------
	.section	.nv.constant4,"a",@progbits
	.align	8
	.align		8
.nv.constant4:
        /*0000*/ 	.dword	_$_str
	.align		8
        /*0008*/ 	.dword	_$_str_$_2


//--------------------- .text.triton_poi_fused__native_batch_norm_legit_no_training_convolution_relu_8 --------------------------
	.section	.text.triton_poi_fused__native_batch_norm_legit_no_training_convolution_relu_8,"ax",@progbits
	.align	128
        .global         triton_poi_fused__native_batch_norm_legit_no_training_convolution_relu_8
        .type           triton_poi_fused__native_batch_norm_legit_no_training_convolution_relu_8,@function
        .size           triton_poi_fused__native_batch_norm_legit_no_training_convolution_relu_8,(.L_x_1 - triton_poi_fused__native_batch_norm_legit_no_training_convolution_relu_8)
        .other          triton_poi_fused__native_batch_norm_legit_no_training_convolution_relu_8,@"STO_CUDA_ENTRY STV_DEFAULT"
triton_poi_fused__native_batch_norm_legit_no_training_convolution_relu_8:
.text.triton_poi_fused__native_batch_norm_legit_no_training_convolution_relu_8:
[----:B------:R-:W-:Y:S01]  /*0000*/  LDC R1, c[0x0][0x28] ;  /* 0x00000a00ff017b82 */ /* 0x000fe20000000800 */
[----:B------:R-:W1:Y:S07]  /*0010*/  S2R R0, SR_TID.X ;  /* 0x0000000000007919 */ /* 0x000e6e0000002100 */
[----:B------:R-:W2:Y:S01]  /*0020*/  LDC.64 R6, c[0x0][0x228] ;  /* 0x00008a00ff067b82 */ /* 0x000ea20000000a00 */
[----:B------:R-:W-:Y:S01]  /*0030*/  ULDC.64 UR4, c[0x0][0x208] ;  /* 0x0000820000047ab9 */ /* 0x000fe20000000a00 */
[----:B------:R-:W3:Y:S06]  /*0040*/  S2R R5, SR_CTAID.X ;  /* 0x0000000000057919 */ /* 0x000eec0000002500 */
[----:B------:R-:W4:Y:S08]  /*0050*/  LDC.64 R12, c[0x0][0x218] ;  /* 0x00008600ff0c7b82 */ /* 0x000f300000000a00 */
[----:B------:R-:W5:Y:S08]  /*0060*/  LDC.64 R14, c[0x0][0x220] ;  /* 0x00008800ff0e7b82 */ /* 0x000f700000000a00 */
[----:B------:R-:W5:Y:S01]  /*0070*/  LDC.64 R10, c[0x0][0x238] ;  /* 0x00008e00ff0a7b82 */ /* 0x000f620000000a00 */
[----:B-1----:R-:W-:-:S07]  /*0080*/  SHF.L.U32 R0, R0, 0x1, RZ ;  /* 0x0000000100007819 */ /* 0x002fce00000006ff */
[----:B------:R-:W1:Y:S01]  /*0090*/  LDC.64 R16, c[0x0][0x230] ;  /* 0x00008c00ff107b82 */ /* 0x000e620000000a00 */
[----:B---3--:R-:W-:Y:S02]  /*00a0*/  SHF.R.S32.HI R3, RZ, 0x16, R5 ;  /* 0x00000016ff037819 */ /* 0x008fe40000011405 */
[----:B------:R-:W-:Y:S02]  /*00b0*/  LOP3.LUT R0, R0, 0x1fe, RZ, 0xc0, !PT ;  /* 0x000001fe00007812 */ /* 0x000fe400078ec0ff */
[----:B------:R-:W-:Y:S02]  /*00c0*/  SGXT R3, R3, 0x1 ;  /* 0x000000010303781a */ /* 0x000fe40000000200 */
[----:B------:R-:W-:-:S04]  /*00d0*/  LEA R0, R5, R0, 0x9 ;  /* 0x0000000005007211 */ /* 0x000fc800078e48ff */
[----:B------:R-:W-:-:S04]  /*00e0*/  LEA.HI R3, R3, R0, RZ, 0x6 ;  /* 0x0000000003037211 */ /* 0x000fc800078f30ff */
[----:B------:R-:W-:-:S04]  /*00f0*/  LOP3.LUT R3, R3, 0xffffffc0, RZ, 0xc0, !PT ;  /* 0xffffffc003037812 */ /* 0x000fc800078ec0ff */
[----:B------:R-:W-:Y:S02]  /*0100*/  IADD3 R8, R0, -R3, RZ ;  /* 0x8000000300087210 */ /* 0x000fe40007ffe0ff */
[----:B------:R-:W3:Y:S03]  /*0110*/  LDC.64 R2, c[0x0][0x210] ;  /* 0x00008400ff027b82 */ /* 0x000ee60000000a00 */
[----:B--2---:R-:W-:-:S06]  /*0120*/  IMAD.WIDE R6, R8, 0x4, R6 ;  /* 0x0000000408067825 */ /* 0x004fcc00078e0206 */
[----:B------:R-:W2:Y:S01]  /*0130*/  LDG.E.EL.64 R6, desc[UR4][R6.64] ;  /* 0x0000000406067981 */ /* 0x000ea2000c2e1b00 */
[----:B----4-:R-:W-:-:S04]  /*0140*/  IMAD.WIDE R12, R8, 0x4, R12 ;  /* 0x00000004080c7825 */ /* 0x010fc800078e020c */
[C---:B-----5:R-:W-:Y:S02]  /*0150*/  IMAD.WIDE R14, R8.reuse, 0x4, R14 ;  /* 0x00000004080e7825 */ /* 0x060fe400078e020e */
[----:B------:R-:W4:Y:S02]  /*0160*/  LDG.E.EL.64 R12, desc[UR4][R12.64] ;  /* 0x000000040c0c7981 */ /* 0x000f24000c2e1b00 */
[----:B0-----:R-:W-:Y:S02]  /*0170*/  IMAD.WIDE R10, R8, 0x4, R10 ;  /* 0x00000004080a7825 */ /* 0x001fe400078e020a */
[----:B------:R-:W5:Y:S02]  /*0180*/  LDG.E.EL.64 R14, desc[UR4][R14.64] ;  /* 0x000000040e0e7981 */ /* 0x000f64000c2e1b00 */
[----:B---3--:R-:W-:Y:S02]  /*0190*/  IMAD.WIDE R2, R0, 0x4, R2 ;  /* 0x0000000400027825 */ /* 0x008fe400078e0202 */
[----:B------:R-:W3:Y:S04]  /*01a0*/  LDG.E.EL.64 R10, desc[UR4][R10.64] ;  /* 0x000000040a0a7981 */ /* 0x000ee8000c2e1b00 */
[----:B------:R-:W4:Y:S01]  /*01b0*/  LDG.E.64 R4, desc[UR4][R2.64] ;  /* 0x0000000402047981 */ /* 0x000f22000c1e1b00 */
[----:B-1----:R-:W-:-:S05]  /*01c0*/  IMAD.WIDE R16, R8, 0x4, R16 ;  /* 0x0000000408107825 */ /* 0x002fca00078e0210 */
[----:B------:R0:W3:Y:S02]  /*01d0*/  LDG.E.EL.64 R8, desc[UR4][R16.64] ;  /* 0x0000000410087981 */ /* 0x0000e4000c2e1b00 */
[----:B0-----:R-:W-:Y:S01]  /*01e0*/  HFMA2.MMA R16, -RZ, RZ, 1.625, 0 ;  /* 0x3e800000ff107435 */ /* 0x001fe200000001ff */
[----:B--2---:R-:W-:Y:S01]  /*01f0*/  FADD R6, R6, 9.9999997473787516356e-06 ;  /* 0x3727c5ac06067421 */ /* 0x004fe20000000000 */
[----:B------:R-:W-:-:S03]  /*0200*/  FADD R7, R7, 9.9999997473787516356e-06 ;  /* 0x3727c5ac07077421 */ /* 0x000fc60000000000 */
[----:B------:R-:W0:Y:S08]  /*0210*/  MUFU.SQRT R18, R6 ;  /* 0x0000000600127308 */ /* 0x000e300000002000 */
[----:B------:R1:W2:Y:S01]  /*0220*/  MUFU.SQRT R19, R7 ;  /* 0x0000000700137308 */ /* 0x0002a20000002000 */
[C---:B0-----:R-:W-:Y:S02]  /*0230*/  FSETP.GT.AND P0, PT, R18.reuse, 8.50705917302346158658e+37, PT ;  /* 0x7e8000001200780b */ /* 0x041fe40003f04000 */
[----:B------:R-:W-:Y:S01]  /*0240*/  FSETP.GEU.AND P2, PT, R18, 1.175494350822287508e-38, PT ;  /* 0x008000001200780b */ /* 0x000fe20003f4e000 */
[----:B-1----:R-:W0:Y:S01]  /*0250*/  LDC.64 R6, c[0x0][0x240] ;  /* 0x00009000ff067b82 */ /* 0x002e220000000a00 */
[----:B--2---:R-:W-:-:S02]  /*0260*/  FSETP.GT.AND P1, PT, R19, 8.50705917302346158658e+37, PT ;  /* 0x7e8000001300780b */ /* 0x004fc40003f24000 */
[----:B------:R-:W-:-:S07]  /*0270*/  FSETP.GEU.AND P3, PT, R19, 1.175494350822287508e-38, PT ;  /* 0x008000001300780b */ /* 0x000fce0003f6e000 */
[----:B------:R-:W-:-:S04]  /*0280*/  @P0 FMUL R18, R18, 0.25 ;  /* 0x3e80000012120820 */ /* 0x000fc80000400000 */
[----:B------:R-:W-:Y:S01]  /*0290*/  @!P2 FMUL R18, R18, 16777216 ;  /* 0x4b8000001212a820 */ /* 0x000fe20000400000 */
[----:B------:R-:W-:-:S04]  /*02a0*/  @P1 FMUL R19, R19, 0.25 ;  /* 0x3e80000013131820 */ /* 0x000fc80000400000 */
[----:B------:R-:W-:Y:S01]  /*02b0*/  @!P3 FMUL R19, R19, 16777216 ;  /* 0x4b8000001313b820 */ /* 0x000fe20000400000 */
[----:B------:R-:W1:Y:S01]  /*02c0*/  MUFU.RCP R18, R18 ;  /* 0x0000001200127308 */ /* 0x000e620000001000 */
[----:B------:R-:W-:-:S07]  /*02d0*/  FSEL R17, R16, 1, P0 ;  /* 0x3f80000010117808 */ /* 0x000fce0000000000 */
[----:B------:R-:W2:Y:S01]  /*02e0*/  MUFU.RCP R19, R19 ;  /* 0x0000001300137308 */ /* 0x000ea20000001000 */
[----:B------:R-:W-:Y:S01]  /*02f0*/  FSEL R16, R16, 1, P1 ;  /* 0x3f80000010107808 */ /* 0x000fe20000800000 */
[----:B------:R-:W-:Y:S01]  /*0300*/  @!P2 FMUL R17, R17, 16777216 ;  /* 0x4b8000001111a820 */ /* 0x000fe20000400000 */
[----:B----4-:R-:W-:Y:S01]  /*0310*/  FADD R4, R4, R12 ;  /* 0x0000000c04047221 */ /* 0x010fe20000000000 */
[----:B------:R-:W-:Y:S02]  /*0320*/  FADD R5, R5, R13 ;  /* 0x0000000d05057221 */ /* 0x000fe40000000000 */
[----:B------:R-:W-:Y:S01]  /*0330*/  @!P3 FMUL R16, R16, 16777216 ;  /* 0x4b8000001010b820 */ /* 0x000fe20000400000 */
[----:B-1----:R-:W-:Y:S01]  /*0340*/  FMUL R17, R18, R17 ;  /* 0x0000001112117220 */ /* 0x002fe20000400000 */
[----:B-----5:R-:W-:Y:S01]  /*0350*/  FADD R14, -R14, R4 ;  /* 0x000000040e0e7221 */ /* 0x020fe20000000100 */
[----:B------:R-:W-:Y:S01]  /*0360*/  FADD R15, -R15, R5 ;  /* 0x000000050f0f7221 */ /* 0x000fe20000000100 */
[----:B--2---:R-:W-:-:S02]  /*0370*/  FMUL R16, R19, R16 ;  /* 0x0000001013107220 */ /* 0x004fc40000400000 */
[----:B------:R-:W-:Y:S02]  /*0380*/  FMUL R17, R14, R17 ;  /* 0x000000110e117220 */ /* 0x000fe40000400000 */
[----:B------:R-:W-:Y:S02]  /*0390*/  FMUL R16, R15, R16 ;  /* 0x000000100f107220 */ /* 0x000fe40000400000 */
[----:B---3--:R-:W-:Y:S02]  /*03a0*/  FFMA R8, R8, R17, R10 ;  /* 0x0000001108087223 */ /* 0x008fe4000000000a */
[----:B------:R-:W-:-:S03]  /*03b0*/  FFMA R9, R9, R16, R11 ;  /* 0x0000001009097223 */ /* 0x000fc6000000000b */
[----:B------:R-:W-:Y:S02]  /*03c0*/  FSETP.GEU.AND P0, PT, R8, RZ, PT ;  /* 0x000000ff0800720b */ /* 0x000fe40003f0e000 */
[C---:B------:R-:W-:Y:S01]  /*03d0*/  FSETP.GEU.AND P1, PT, R9.reuse, RZ, PT ;  /* 0x000000ff0900720b */ /* 0x040fe20003f2e000 */
[----:B0-----:R-:W-:Y:S01]  /*03e0*/  IMAD.WIDE R6, R0, 0x4, R6 ;  /* 0x0000000400067825 */ /* 0x001fe200078e0206 */
[----:B------:R-:W-:Y:S02]  /*03f0*/  FSEL R8, R8, RZ, P0 ;  /* 0x000000ff08087208 */ /* 0x000fe40000000000 */
[----:B------:R-:W-:Y:S01]  /*0400*/  FSEL R9, R9, RZ, P1 ;  /* 0x000000ff09097208 */ /* 0x000fe20000800000 */
[----:B------:R-:W-:Y:S04]  /*0410*/  STG.E.64 desc[UR4][R2.64], R4 ;  /* 0x0000000402007986 */ /* 0x000fe8000c101b04 */
[----:B------:R-:W-:Y:S01]  /*0420*/  STG.E.64 desc[UR4][R6.64], R8 ;  /* 0x0000000806007986 */ /* 0x000fe2000c101b04 */
[----:B------:R-:W-:Y:S05]  /*0430*/  EXIT ;  /* 0x000000000000794d */ /* 0x000fea0003800000 */
.L_x_0:
[----:B------:R-:W-:-:S00]  /*0440*/  BRA `(.L_x_0) ;  /* 0xfffffffc00fc7947 */ /* 0x000fc0000383ffff */
[----:B------:R-:W-:-:S00]  /*0450*/  NOP ;  /* 0x0000000000007918 */ /* 0x000fc00000000000 */
        /* <DEDUP_REMOVED lines=10> */
.L_x_1:


//--------------------- .nv.global.init           --------------------------
	.section	.nv.global.init,"aw",@progbits
.nv.global.init:
	.type		_$_str,@object
	.size		_$_str,(_$_str_$_2 - _$_str)
_$_str:
        /*0000*/ 	.byte	0x5f, 0x5f, 0x43, 0x55, 0x44, 0x41, 0x5f, 0x46, 0x54, 0x5a, 0x00
	.type		_$_str_$_2,@object
	.size		_$_str_$_2,(.L_1 - _$_str_$_2)
_$_str_$_2:
        /*000b*/ 	.byte	0x5f, 0x5f, 0x43, 0x55, 0x44, 0x41, 0x5f, 0x50, 0x52, 0x45, 0x43, 0x5f, 0x53, 0x51, 0x52, 0x54
        /*001b*/ 	.byte	0x00
.L_1:


//--------------------- .nv.constant0.triton_poi_fused__native_batch_norm_legit_no_training_convolution_relu_8 --------------------------
	.section	.nv.constant0.triton_poi_fused__native_batch_norm_legit_no_training_convolution_relu_8,"a",@progbits
	.sectionflags	@""
	.align	4
.nv.constant0.triton_poi_fused__native_batch_norm_legit_no_training_convolution_relu_8:
	.zero		588
